//
// Generated by NVIDIA NVVM Compiler
//
// Compiler Build ID: CL-36424714
// Cuda compilation tools, release 13.0, V13.0.88
// Based on NVVM 20.0.0
//

.version 9.0
.target sm_100
.address_size 64

	// .globl	_Z13kernelHammingPcS_Pi
.extern .shared .align 16 .b8 temp[];

.visible .entry _Z13kernelHammingPcS_Pi(
	.param .u64 .ptr .align 1 _Z13kernelHammingPcS_Pi_param_0,
	.param .u64 .ptr .align 1 _Z13kernelHammingPcS_Pi_param_1,
	.param .u64 .ptr .align 1 _Z13kernelHammingPcS_Pi_param_2
)
{
	.reg .pred 	%p<33>;
	.reg .b16 	%rs<3>;
	.reg .b32 	%r<47>;
	.reg .b64 	%rd<10>;

	ld.param.u64 	%rd2, [_Z13kernelHammingPcS_Pi_param_0];
	ld.param.u64 	%rd3, [_Z13kernelHammingPcS_Pi_param_1];
	ld.param.u64 	%rd4, [_Z13kernelHammingPcS_Pi_param_2];
	cvta.to.global.u64 	%rd5, %rd3;
	cvta.to.global.u64 	%rd6, %rd2;
	cvta.to.global.u64 	%rd1, %rd4;
	mov.b32 	%r5, 0;
	st.global.u32 	[%rd1], %r5;
	mov.u32 	%r6, %ctaid.x;
	mov.u32 	%r1, %ntid.x;
	mov.u32 	%r2, %tid.x;
	mov.u32 	%r7, %tid.y;
	mov.u32 	%r8, %tid.z;
	mov.u32 	%r9, %ntid.y;
	mad.lo.s32 	%r10, %r8, %r9, %r7;
	mad.lo.s32 	%r3, %r10, %r1, %r2;
	mad.lo.s32 	%r11, %r6, %r1, %r3;
	cvt.s64.s32 	%rd7, %r11;
	add.s64 	%rd8, %rd6, %rd7;
	ld.global.u8 	%rs1, [%rd8];
	add.s64 	%rd9, %rd5, %rd7;
	ld.global.u8 	%rs2, [%rd9];
	setp.ne.s16 	%p1, %rs1, %rs2;
	selp.u32 	%r12, 1, 0, %p1;
	shl.b32 	%r13, %r3, 2;
	mov.u32 	%r14, temp;
	add.s32 	%r4, %r14, %r13;
	st.shared.u32 	[%r4], %r12;
	barrier.sync 	0;
	setp.gt.u32 	%p2, %r3, 511;
	setp.lt.u32 	%p3, %r1, 513;
	or.pred  	%p4, %p2, %p3;
	@%p4 bra 	$L__BB0_2;
	ld.shared.u32 	%r15, [%r4+2048];
	ld.shared.u32 	%r16, [%r4];
	add.s32 	%r17, %r16, %r15;
	st.shared.u32 	[%r4], %r17;
$L__BB0_2:
	barrier.sync 	0;
	setp.gt.u32 	%p5, %r3, 255;
	setp.lt.u32 	%p6, %r1, 257;
	or.pred  	%p7, %p5, %p6;
	@%p7 bra 	$L__BB0_4;
	ld.shared.u32 	%r18, [%r4+1024];
	ld.shared.u32 	%r19, [%r4];
	add.s32 	%r20, %r19, %r18;
	st.shared.u32 	[%r4], %r20;
$L__BB0_4:
	barrier.sync 	0;
	setp.gt.u32 	%p8, %r3, 127;
	setp.lt.u32 	%p9, %r1, 129;
	or.pred  	%p10, %p8, %p9;
	@%p10 bra 	$L__BB0_6;
	ld.shared.u32 	%r21, [%r4+512];
	ld.shared.u32 	%r22, [%r4];
	add.s32 	%r23, %r22, %r21;
	st.shared.u32 	[%r4], %r23;
$L__BB0_6:
	barrier.sync 	0;
	setp.gt.u32 	%p11, %r3, 63;
	setp.lt.u32 	%p12, %r1, 65;
	or.pred  	%p13, %p11, %p12;
	@%p13 bra 	$L__BB0_8;
	ld.shared.u32 	%r24, [%r4+256];
	ld.shared.u32 	%r25, [%r4];
	add.s32 	%r26, %r25, %r24;
	st.shared.u32 	[%r4], %r26;
$L__BB0_8:
	barrier.sync 	0;
	setp.gt.u32 	%p14, %r3, 31;
	setp.lt.u32 	%p15, %r1, 33;
	or.pred  	%p16, %p14, %p15;
	@%p16 bra 	$L__BB0_10;
	ld.shared.u32 	%r27, [%r4+128];
	ld.shared.u32 	%r28, [%r4];
	add.s32 	%r29, %r28, %r27;
	st.shared.u32 	[%r4], %r29;
$L__BB0_10:
	barrier.sync 	0;
	setp.gt.u32 	%p17, %r3, 15;
	setp.lt.u32 	%p18, %r1, 17;
	or.pred  	%p19, %p17, %p18;
	@%p19 bra 	$L__BB0_12;
	ld.shared.u32 	%r30, [%r4+64];
	ld.shared.u32 	%r31, [%r4];
	add.s32 	%r32, %r31, %r30;
	st.shared.u32 	[%r4], %r32;
$L__BB0_12:
	barrier.sync 	0;
	setp.gt.u32 	%p20, %r3, 7;
	setp.lt.u32 	%p21, %r1, 9;
	or.pred  	%p22, %p20, %p21;
	@%p22 bra 	$L__BB0_14;
	ld.shared.u32 	%r33, [%r4+32];
	ld.shared.u32 	%r34, [%r4];
	add.s32 	%r35, %r34, %r33;
	st.shared.u32 	[%r4], %r35;
$L__BB0_14:
	barrier.sync 	0;
	setp.gt.u32 	%p23, %r3, 3;
	setp.lt.u32 	%p24, %r1, 5;
	or.pred  	%p25, %p23, %p24;
	@%p25 bra 	$L__BB0_16;
	ld.shared.u32 	%r36, [%r4+16];
	ld.shared.u32 	%r37, [%r4];
	add.s32 	%r38, %r37, %r36;
	st.shared.u32 	[%r4], %r38;
$L__BB0_16:
	barrier.sync 	0;
	setp.gt.u32 	%p26, %r3, 1;
	setp.lt.u32 	%p27, %r1, 3;
	or.pred  	%p28, %p26, %p27;
	@%p28 bra 	$L__BB0_18;
	ld.shared.u32 	%r39, [%r4+8];
	ld.shared.u32 	%r40, [%r4];
	add.s32 	%r41, %r40, %r39;
	st.shared.u32 	[%r4], %r41;
$L__BB0_18:
	barrier.sync 	0;
	setp.ne.s32 	%p29, %r3, 0;
	setp.lt.u32 	%p30, %r1, 2;
	or.pred  	%p31, %p29, %p30;
	@%p31 bra 	$L__BB0_20;
	ld.shared.u32 	%r42, [temp+4];
	ld.shared.u32 	%r43, [%r4];
	add.s32 	%r44, %r43, %r42;
	st.shared.u32 	[%r4], %r44;
$L__BB0_20:
	barrier.sync 	0;
	setp.ne.s32 	%p32, %r2, 0;
	@%p32 bra 	$L__BB0_22;
	ld.shared.u32 	%r45, [temp];
	atom.global.add.u32 	%r46, [%rd1], %r45;
$L__BB0_22:
	ret;

}


// ===== COMPILED SASS (sm_100) =====

	.target	sm_100

	.elftype	@"ET_EXEC"


//--------------------- .note.nv.tkinfo           --------------------------
	.section	.note.nv.tkinfo,"",@"SHT_NOTE"
	.sectionflags	@"SHF_NOTE_NV_TKINFO"
	.tkinfo
        /*0018*/ 	.word	0x00000002
        /*0030*/ 	.string	""
        /*0030*/ 	.string	"ptxas"
        /*0030*/ 	.string	"Cuda compilation tools, release 13.0, V13.0.88"
        /*0030*/ 	.string	"Build cuda_13.0.r13.0/compiler.36424714_0"
        /*0030*/ 	.string	"-arch sm_100 -m 64 "



//--------------------- .note.nv.cuinfo           --------------------------
	.section	.note.nv.cuinfo,"",@"SHT_NOTE"
	.sectionflags	@"SHF_NOTE_NV_CUINFO"
        /*0018*/ 	.short	0x0002
        /*001a*/ 	.short	0x0064
        /*001c*/ 	.short	0x0082
	.zero		2


//--------------------- .nv.info                  --------------------------
	.section	.nv.info,"",@"SHT_CUDA_INFO"
	.align	4


	//----- nvinfo : EIATTR_REGCOUNT
	.align		4
        /*0000*/ 	.byte	0x04, 0x2f
        /*0002*/ 	.short	(.L_1 - .L_0)
	.align		4
.L_0:
        /*0004*/ 	.word	index@(_Z13kernelHammingPcS_Pi)
        /*0008*/ 	.word	0x0000000e


	//----- nvinfo : EIATTR_FRAME_SIZE
	.align		4
.L_1:
        /*000c*/ 	.byte	0x04, 0x11
        /*000e*/ 	.short	(.L_3 - .L_2)
	.align		4
.L_2:
        /*0010*/ 	.word	index@(_Z13kernelHammingPcS_Pi)
        /*0014*/ 	.word	0x00000000


	//----- nvinfo : EIATTR_MIN_STACK_SIZE
	.align		4
.L_3:
        /*0018*/ 	.byte	0x04, 0x12
        /*001a*/ 	.short	(.L_5 - .L_4)
	.align		4
.L_4:
        /*001c*/ 	.word	index@(_Z13kernelHammingPcS_Pi)
        /*0020*/ 	.word	0x00000000
.L_5:


//--------------------- .nv.compat                --------------------------
	.section	.nv.compat,"",@"SHT_CUDA_COMPAT_INFO"
	.align	4
        /*0000*/ 	.byte	0x02, 0x09, 0x00, 0x00, 0x02, 0x02, 0x01, 0x00, 0x02, 0x05, 0x05, 0x00, 0x03, 0x07, 0x01, 0x01
        /*0010*/ 	.byte	0x02, 0x03, 0x00, 0x00, 0x02, 0x06, 0x01, 0x00, 0x04, 0x0b, 0x08, 0x00, 0x09, 0x00, 0x00, 0x00
        /*0020*/ 	.byte	0x00, 0x00, 0x00, 0x00


//--------------------- .nv.info._Z13kernelHammingPcS_Pi --------------------------
	.section	.nv.info._Z13kernelHammingPcS_Pi,"",@"SHT_CUDA_INFO"
	.sectionflags	@""
	.align	4


	//----- nvinfo : EIATTR_CUDA_API_VERSION
	.align		4
        /*0000*/ 	.byte	0x04, 0x37
        /*0002*/ 	.short	(.L_7 - .L_6)
.L_6:
        /*0004*/ 	.word	0x00000082


	//----- nvinfo : EIATTR_KPARAM_INFO
	.align		4
.L_7:
        /*0008*/ 	.byte	0x04, 0x17
        /*000a*/ 	.short	(.L_9 - .L_8)
.L_8:
        /*000c*/ 	.word	0x00000000
        /*0010*/ 	.short	0x0002
        /*0012*/ 	.short	0x0010
        /*0014*/ 	.byte	0x00, 0xf5, 0x21, 0x00


	//----- nvinfo : EIATTR_KPARAM_INFO
	.align		4
.L_9:
        /*0018*/ 	.byte	0x04, 0x17
        /*001a*/ 	.short	(.L_11 - .L_10)
.L_10:
        /*001c*/ 	.word	0x00000000
        /*0020*/ 	.short	0x0001
        /*0022*/ 	.short	0x0008
        /*0024*/ 	.byte	0x00, 0xf5, 0x21, 0x00


	//----- nvinfo : EIATTR_KPARAM_INFO
	.align		4
.L_11:
        /*0028*/ 	.byte	0x04, 0x17
        /*002a*/ 	.short	(.L_13 - .L_12)
.L_12:
        /*002c*/ 	.word	0x00000000
        /*0030*/ 	.short	0x0000
        /*0032*/ 	.short	0x0000
        /*0034*/ 	.byte	0x00, 0xf5, 0x21, 0x00


	//----- nvinfo : EIATTR_SPARSE_MMA_MASK
	.align		4
.L_13:
        /*0038*/ 	.byte	0x03, 0x50
        /*003a*/ 	.short	0x0000


	//----- nvinfo : EIATTR_MAXREG_COUNT
	.align		4
        /*003c*/ 	.byte	0x03, 0x1b
        /*003e*/ 	.short	0x00ff


	//----- nvinfo : EIATTR_NUM_BARRIERS
	.align		4
        /*0040*/ 	.byte	0x02, 0x4c
        /*0042*/ 	.byte	0x01
	.zero		1


	//----- nvinfo : EIATTR_MERCURY_ISA_VERSION
	.align		4
        /*0044*/ 	.byte	0x03, 0x5f
        /*0046*/ 	.short	0x0101


	//----- nvinfo : EIATTR_COOP_GROUP_MASK_REGIDS
	.align		4
        /*0048*/ 	.byte	0x04, 0x29
        /*004a*/ 	.short	(.L_15 - .L_14)


	//   ....[0]....
.L_14:
        /*004c*/ 	.word	0xffffffff


	//   ....[1]....
        /*0050*/ 	.word	0xffffffff


	//   ....[2]....
        /*0054*/ 	.word	0xffffffff


	//   ....[3]....
        /*0058*/ 	.word	0xffffffff


	//   ....[4]....
        /*005c*/ 	.word	0xffffffff


	//   ....[5]....
        /*0060*/ 	.word	0xffffffff


	//   ....[6]....
        /*0064*/ 	.word	0xffffffff


	//   ....[7]....
        /*0068*/ 	.word	0xffffffff


	//   ....[8]....
        /*006c*/ 	.word	0xffffffff


	//   ....[9]....
        /*0070*/ 	.word	0xffffffff


	//   ....[10]....
        /*0074*/ 	.word	0xffffffff


	//----- nvinfo : EIATTR_COOP_GROUP_INSTR_OFFSETS
	.align		4
.L_15:
        /*0078*/ 	.byte	0x04, 0x28
        /*007a*/ 	.short	(.L_17 - .L_16)


	//   ....[0]....
.L_16:
        /*007c*/ 	.word	0x000001f0


	//   ....[1]....
        /*0080*/ 	.word	0x00000250


	//   ....[2]....
        /*0084*/ 	.word	0x000002c0


	//   ....[3]....
        /*0088*/ 	.word	0x00000330


	//   ....[4]....
        /*008c*/ 	.word	0x000003a0


	//   ....[5]....
        /*0090*/ 	.word	0x00000410


	//   ....[6]....
        /*0094*/ 	.word	0x00000480


	//   ....[7]....
        /*0098*/ 	.word	0x000004f0


	//   ....[8]....
        /*009c*/ 	.word	0x00000560


	//   ....[9]....
        /*00a0*/ 	.word	0x000005d0


	//   ....[10]....
        /*00a4*/ 	.word	0x00000630


	//----- nvinfo : EIATTR_VRC_CTA_INIT_COUNT
	.align		4
.L_17:
        /*00a8*/ 	.byte	0x02, 0x4a
	.zero		1
	.zero		1


	//----- nvinfo : EIATTR_EXIT_INSTR_OFFSETS
	.align		4
        /*00ac*/ 	.byte	0x04, 0x1c
        /*00ae*/ 	.short	(.L_19 - .L_18)


	//   ....[0]....
.L_18:
        /*00b0*/ 	.word	0x00000640


	//   ....[1]....
        /*00b4*/ 	.word	0x00000670


	//----- nvinfo : EIATTR_CBANK_PARAM_SIZE
	.align		4
.L_19:
        /*00b8*/ 	.byte	0x03, 0x19
        /*00ba*/ 	.short	0x0018


	//----- nvinfo : EIATTR_PARAM_CBANK
	.align		4
        /*00bc*/ 	.byte	0x04, 0x0a
        /*00be*/ 	.short	(.L_21 - .L_20)
	.align		4
.L_20:
        /*00c0*/ 	.word	index@(.nv.constant0._Z13kernelHammingPcS_Pi)
        /*00c4*/ 	.short	0x0380
        /*00c6*/ 	.short	0x0018


	//----- nvinfo : EIATTR_SW_WAR
	.align		4
.L_21:
        /*00c8*/ 	.byte	0x04, 0x36
        /*00ca*/ 	.short	(.L_23 - .L_22)
.L_22:
        /*00cc*/ 	.word	0x00000008
.L_23:


//--------------------- .nv.callgraph             --------------------------
	.section	.nv.callgraph,"",@"SHT_CUDA_CALLGRAPH"
	.align	4
	.sectionentsize	8
	.align		4
        /*0000*/ 	.word	0x00000000
	.align		4
        /*0004*/ 	.word	0xffffffff
	.align		4
        /*0008*/ 	.word	0x00000000
	.align		4
        /*000c*/ 	.word	0xfffffffe
	.align		4
        /*0010*/ 	.word	0x00000000
	.align		4
        /*0014*/ 	.word	0xfffffffd
	.align		4
        /*0018*/ 	.word	0x00000000
	.align		4
        /*001c*/ 	.word	0xfffffffc


//--------------------- .text._Z13kernelHammingPcS_Pi --------------------------
	.section	.text._Z13kernelHammingPcS_Pi,"ax",@progbits
	.align	128
        .global         _Z13kernelHammingPcS_Pi
        .type           _Z13kernelHammingPcS_Pi,@function
        .size           _Z13kernelHammingPcS_Pi,(.L_x_1 - _Z13kernelHammingPcS_Pi)
        .other          _Z13kernelHammingPcS_Pi,@"STO_CUDA_ENTRY STV_DEFAULT"
_Z13kernelHammingPcS_Pi:
.text._Z13kernelHammingPcS_Pi:
[----:B------:R-:W-:Y:S01]  /*0000*/  LDC R1, c[0x0][0x37c] ;  /* 0x0000df00ff017b82 */ /* 0x000fe20000000800 */
[----:B------:R-:W0:Y:S07]  /*0010*/  S2R R4, SR_TID.Y ;  /* 0x0000000000047919 */ /* 0x000e2e0000002200 */
[----:B------:R-:W1:Y:S01]  /*0020*/  LDC R5, c[0x0][0x360] ;  /* 0x0000d800ff057b82 */ /* 0x000e620000000800 */
[----:B------:R-:W0:Y:S01]  /*0030*/  LDCU UR5, c[0x0][0x364] ;  /* 0x00006c80ff0577ac */ /* 0x000e220008000800 */
[----:B------:R-:W0:Y:S01]  /*0040*/  S2R R7, SR_TID.Z ;  /* 0x0000000000077919 */ /* 0x000e220000002300 */
[----:B------:R-:W2:Y:S01]  /*0050*/  LDCU.128 UR8, c[0x0][0x380] ;  /* 0x00007000ff0877ac */ /* 0x000ea20008000c00 */
[----:B------:R-:W1:Y:S04]  /*0060*/  S2R R0, SR_TID.X ;  /* 0x0000000000007919 */ /* 0x000e680000002100 */
[----:B------:R-:W3:Y:S01]  /*0070*/  S2UR UR4, SR_CTAID.X ;  /* 0x00000000000479c3 */ /* 0x000ee20000002500 */
[----:B------:R-:W4:Y:S07]  /*0080*/  LDCU.64 UR6, c[0x0][0x358] ;  /* 0x00006b00ff0677ac */ /* 0x000f2e0008000a00 */
[----:B------:R-:W4:Y:S01]  /*0090*/  LDC.64 R2, c[0x0][0x390] ;  /* 0x0000e400ff027b82 */ /* 0x000f220000000a00 */
[----:B0-----:R-:W-:-:S04]  /*00a0*/  IMAD R4, R7, UR5, R4 ;  /* 0x0000000507047c24 */ /* 0x001fc8000f8e0204 */
[----:B-1----:R-:W-:Y:S01]  /*00b0*/  IMAD R4, R4, R5, R0 ;  /* 0x0000000504047224 */ /* 0x002fe200078e0200 */
[----:B----4-:R-:W-:Y:S03]  /*00c0*/  STG.E desc[UR6][R2.64], RZ ;  /* 0x000000ff02007986 */ /* 0x010fe6000c101906 */
[----:B---3--:R-:W-:-:S05]  /*00d0*/  IMAD R10, R5, UR4, R4 ;  /* 0x00000004050a7c24 */ /* 0x008fca000f8e0204 */
[C---:B--2---:R-:W-:Y:S02]  /*00e0*/  IADD3 R8, P0, PT, R10.reuse, UR8, RZ ;  /* 0x000000080a087c10 */ /* 0x044fe4000ff1e0ff */
[----:B------:R-:W-:Y:S02]  /*00f0*/  SHF.R.S32.HI R6, RZ, 0x1f, R10 ;  /* 0x0000001fff067819 */ /* 0x000fe4000001140a */
[----:B------:R-:W-:Y:S02]  /*0100*/  IADD3 R10, P1, PT, R10, UR10, RZ ;  /* 0x0000000a0a0a7c10 */ /* 0x000fe4000ff3e0ff */
[C---:B------:R-:W-:Y:S02]  /*0110*/  IADD3.X R9, PT, PT, R6.reuse, UR9, RZ, P0, !PT ;  /* 0x0000000906097c10 */ /* 0x040fe400087fe4ff */
[----:B------:R-:W-:-:S03]  /*0120*/  IADD3.X R11, PT, PT, R6, UR11, RZ, P1, !PT ;  /* 0x0000000b060b7c10 */ /* 0x000fc60008ffe4ff */
[----:B------:R-:W2:Y:S04]  /*0130*/  LDG.E.U8 R8, desc[UR6][R8.64] ;  /* 0x0000000608087981 */ /* 0x000ea8000c1e1100 */
[----:B------:R-:W2:Y:S01]  /*0140*/  LDG.E.U8 R11, desc[UR6][R10.64] ;  /* 0x000000060a0b7981 */ /* 0x000ea2000c1e1100 */
[----:B------:R-:W0:Y:S01]  /*0150*/  S2UR UR5, SR_CgaCtaId ;  /* 0x00000000000579c3 */ /* 0x000e220000008800 */
[----:B------:R-:W-:Y:S01]  /*0160*/  ISETP.GE.U32.AND P0, PT, R5, 0x201, PT ;  /* 0x000002010500780c */ /* 0x000fe20003f06070 */
[----:B------:R-:W-:-:S03]  /*0170*/  UMOV UR4, 0x400 ;  /* 0x0000040000047882 */ /* 0x000fc60000000000 */
[----:B------:R-:W-:Y:S01]  /*0180*/  ISETP.GT.U32.OR P0, PT, R4, 0x1ff, !P0 ;  /* 0x000001ff0400780c */ /* 0x000fe20004704470 */
[----:B0-----:R-:W-:-:S06]  /*0190*/  ULEA UR4, UR5, UR4, 0x18 ;  /* 0x0000000405047291 */ /* 0x001fcc000f8ec0ff */
[----:B------:R-:W-:Y:S02]  /*01a0*/  LEA R6, R4, UR4, 0x2 ;  /* 0x0000000404067c11 */ /* 0x000fe4000f8e10ff */
[----:B--2---:R-:W-:-:S04]  /*01b0*/  ISETP.NE.AND P1, PT, R8, R11, PT ;  /* 0x0000000b0800720c */ /* 0x004fc80003f25270 */
[----:B------:R-:W-:Y:S02]  /*01c0*/  SEL R7, RZ, 0x1, !P1 ;  /* 0x00000001ff077807 */ /* 0x000fe40004800000 */
[----:B------:R-:W-:-:S03]  /*01d0*/  ISETP.GE.U32.AND P1, PT, R5, 0x101, PT ;  /* 0x000001010500780c */ /* 0x000fc60003f26070 */
[----:B------:R-:W-:Y:S01]  /*01e0*/  STS [R6], R7 ;  /* 0x0000000706007388 */ /* 0x000fe20000000800 */
[----:B------:R-:W-:Y:S01]  /*01f0*/  BAR.SYNC.DEFER_BLOCKING 0x0 ;  /* 0x0000000000007b1d */ /* 0x000fe20000010000 */
[----:B------:R-:W-:-:S05]  /*0200*/  ISETP.GT.U32.OR P1, PT, R4, 0xff, !P1 ;  /* 0x000000ff0400780c */ /* 0x000fca0004f24470 */
[----:B------:R-:W-:Y:S04]  /*0210*/  @!P0 LDS R8, [R6+0x800] ;  /* 0x0008000006088984 */ /* 0x000fe80000000800 */
[----:B------:R-:W0:Y:S02]  /*0220*/  @!P0 LDS R9, [R6] ;  /* 0x0000000006098984 */ /* 0x000e240000000800 */
[----:B0-----:R-:W-:-:S05]  /*0230*/  @!P0 IMAD.IADD R9, R8, 0x1, R9 ;  /* 0x0000000108098824 */ /* 0x001fca00078e0209 */
[----:B------:R-:W-:Y:S01]  /*0240*/  @!P0 STS [R6], R9 ;  /* 0x0000000906008388 */ /* 0x000fe20000000800 */
[----:B------:R-:W-:Y:S01]  /*0250*/  BAR.SYNC.DEFER_BLOCKING 0x0 ;  /* 0x0000000000007b1d */ /* 0x000fe20000010000 */
[----:B------:R-:W-:-:S05]  /*0260*/  ISETP.GE.U32.AND P0, PT, R5, 0x81, PT ;  /* 0x000000810500780c */ /* 0x000fca0003f06070 */
[----:B------:R-:W-:Y:S01]  /*0270*/  @!P1 LDS R8, [R6+0x400] ;  /* 0x0004000006089984 */ /* 0x000fe20000000800 */
[----:B------:R-:W-:-:S03]  /*0280*/  ISETP.GT.U32.OR P0, PT, R4, 0x7f, !P0 ;  /* 0x0000007f0400780c */ /* 0x000fc60004704470 */
        /* <DEDUP_REMOVED lines=48> */
[----:B------:R-:W-:-:S03]  /*0590*/  ISETP.NE.OR P1, PT, R4, RZ, !P1 ;  /* 0x000000ff0400720c */ /* 0x000fc60004f25670 */
[----:B------:R-:W0:Y:S02]  /*05a0*/  @!P0 LDS R8, [R6] ;  /* 0x0000000006088984 */ /* 0x000e240000000800 */
[----:B0-----:R-:W-:-:S05]  /*05b0*/  @!P0 IMAD.IADD R7, R7, 0x1, R8 ;  /* 0x0000000107078824 */ /* 0x001fca00078e0208 */
[----:B------:R-:W-:Y:S01]  /*05c0*/  @!P0 STS [R6], R7 ;  /* 0x0000000706008388 */ /* 0x000fe20000000800 */
[----:B------:R-:W-:Y:S01]  /*05d0*/  BAR.SYNC.DEFER_BLOCKING 0x0 ;  /* 0x0000000000007b1d */ /* 0x000fe20000010000 */
[----:B------:R-:W-:-:S05]  /*05e0*/  ISETP.NE.AND P0, PT, R0, RZ, PT ;  /* 0x000000ff0000720c */ /* 0x000fca0003f05270 */
[----:B------:R-:W-:Y:S04]  /*05f0*/  @!P1 LDS R4, [UR4+0x4] ;  /* 0x00000404ff049984 */ /* 0x000fe80008000800 */
[----:B------:R-:W0:Y:S02]  /*0600*/  @!P1 LDS R5, [R6] ;  /* 0x0000000006059984 */ /* 0x000e240000000800 */
[----:B0-----:R-:W-:-:S05]  /*0610*/  @!P1 IMAD.IADD R5, R4, 0x1, R5 ;  /* 0x0000000104059824 */ /* 0x001fca00078e0205 */
[----:B------:R0:W-:Y:S01]  /*0620*/  @!P1 STS [R6], R5 ;  /* 0x0000000506009388 */ /* 0x0001e20000000800 */
[----:B------:R-:W-:Y:S06]  /*0630*/  BAR.SYNC.DEFER_BLOCKING 0x0 ;  /* 0x0000000000007b1d */ /* 0x000fec0000010000 */
[----:B------:R-:W-:Y:S05]  /*0640*/  @P0 EXIT ;  /* 0x000000000000094d */ /* 0x000fea0003800000 */
[----:B0-----:R-:W0:Y:S04]  /*0650*/  LDS R5, [UR4] ;  /* 0x00000004ff057984 */ /* 0x001e280008000800 */
[----:B0-----:R-:W-:Y:S01]  /*0660*/  REDG.E.ADD.STRONG.GPU desc[UR6][R2.64], R5 ;  /* 0x000000050200798e */ /* 0x001fe2000c12e106 */
[----:B------:R-:W-:Y:S05]  /*0670*/  EXIT ;  /* 0x000000000000794d */ /* 0x000fea0003800000 */
.L_x_0:
[----:B------:R-:W-:-:S00]  /*0680*/  BRA `(.L_x_0) ;  /* 0xfffffffc00fc7947 */ /* 0x000fc0000383ffff */
[----:B------:R-:W-:-:S00]  /*0690*/  NOP ;  /* 0x0000000000007918 */ /* 0x000fc00000000000 */
        /* <DEDUP_REMOVED lines=14> */
.L_x_1:


//--------------------- .nv.shared._Z13kernelHammingPcS_Pi --------------------------
	.section	.nv.shared._Z13kernelHammingPcS_Pi,"aw",@nobits
	.sectionflags	@""
	.align	16
	.zero		1024


//--------------------- .nv.shared.reserved.0     --------------------------
	.section	.nv.shared.reserved.0,"aw",@nobits
	.weak		__nv_reservedSMEM_offset_0_alias
	.size		__nv_reservedSMEM_offset_0_alias, 0, 64
	.other		__nv_reservedSMEM_offset_0_alias,@"STO_CUDA_RESERVED_SHARED STV_DEFAULT"
__nv_reservedSMEM_offset_0_alias:
	.zero		0
	.zero		64


//--------------------- .nv.constant0._Z13kernelHammingPcS_Pi --------------------------
	.section	.nv.constant0._Z13kernelHammingPcS_Pi,"a",@progbits
	.sectionflags	@""
	.align	4
.nv.constant0._Z13kernelHammingPcS_Pi:
	.zero		920


//--------------------- SYMBOLS --------------------------

	.type		.nv.reservedSmem.offset0,@object
	.size		.nv.reservedSmem.offset0,0x4
	.type		.nv.reservedSmem.cap,@object
	.size		.nv.reservedSmem.cap,0x4
